	.headerflags	@"EF_CUDA_TEXMODE_UNIFIED EF_CUDA_64BIT_ADDRESS EF_CUDA_ACCELERATORS EF_CUDA_SM90 EF_CUDA_VIRTUAL_SM(EF_CUDA_SM90)"
	.elftype	@"ET_EXEC"


//--------------------- .nv.info                  --------------------------
	.section	.nv.info,"",@"SHT_CUDA_INFO"
	.align	4


	//----- nvinfo : EIATTR_REGCOUNT
	.align		4
        /*0000*/ 	.byte	0x04, 0x2f
        /*0002*/ 	.short	(.L_1 - .L_0)
	.align		4
.L_0:
        /*0004*/ 	.word	index@(triton_poi_fused_max_pool2d_with_indices_106)
        /*0008*/ 	.word	0x00000012


	//----- nvinfo : EIATTR_MIN_STACK_SIZE
	.align		4
.L_1:
        /*000c*/ 	.byte	0x04, 0x12
        /*000e*/ 	.short	(.L_3 - .L_2)
	.align		4
.L_2:
        /*0010*/ 	.word	index@(triton_poi_fused_max_pool2d_with_indices_106)
        /*0014*/ 	.word	0x00000000


	//----- nvinfo : EIATTR_FRAME_SIZE
	.align		4
.L_3:
        /*0018*/ 	.byte	0x04, 0x11
        /*001a*/ 	.short	(.L_5 - .L_4)
	.align		4
.L_4:
        /*001c*/ 	.word	index@(triton_poi_fused_max_pool2d_with_indices_106)
        /*0020*/ 	.word	0x00000000


	//----- nvinfo : EIATTR_MIN_STACK_SIZE
	.align		4
.L_5:
        /*0024*/ 	.byte	0x04, 0x12
        /*0026*/ 	.short	(.L_7 - .L_6)
	.align		4
.L_6:
        /*0028*/ 	.word	index@(triton_poi_fused_max_pool2d_with_indices_106)
        /*002c*/ 	.word	0x00000000
.L_7:


//--------------------- .nv.info.triton_poi_fused_max_pool2d_with_indices_106 --------------------------
	.section	.nv.info.triton_poi_fused_max_pool2d_with_indices_106,"",@"SHT_CUDA_INFO"
	.sectionflags	@""
	.align	4


	//----- nvinfo : EIATTR_CUDA_API_VERSION
	.align		4
        /*0000*/ 	.byte	0x04, 0x37
        /*0002*/ 	.short	(.L_9 - .L_8)
.L_8:
        /*0004*/ 	.word	0x0000007c


	//----- nvinfo : EIATTR_KPARAM_INFO
	.align		4
.L_9:
        /*0008*/ 	.byte	0x04, 0x17
        /*000a*/ 	.short	(.L_11 - .L_10)
.L_10:
        /*000c*/ 	.word	0x00000000
        /*0010*/ 	.short	0x0003
        /*0012*/ 	.short	0x0018
        /*0014*/ 	.byte	0x00, 0xf0, 0x11, 0x00


	//----- nvinfo : EIATTR_KPARAM_INFO
	.align		4
.L_11:
        /*0018*/ 	.byte	0x04, 0x17
        /*001a*/ 	.short	(.L_13 - .L_12)
.L_12:
        /*001c*/ 	.word	0x00000000
        /*0020*/ 	.short	0x0002
        /*0022*/ 	.short	0x0010
        /*0024*/ 	.byte	0x00, 0xf4, 0x21, 0x00


	//----- nvinfo : EIATTR_KPARAM_INFO
	.align		4
.L_13:
        /*0028*/ 	.byte	0x04, 0x17
        /*002a*/ 	.short	(.L_15 - .L_14)
.L_14:
        /*002c*/ 	.word	0x00000000
        /*0030*/ 	.short	0x0001
        /*0032*/ 	.short	0x0008
        /*0034*/ 	.byte	0x00, 0xf4, 0x21, 0x00


	//----- nvinfo : EIATTR_KPARAM_INFO
	.align		4
.L_15:
        /*0038*/ 	.byte	0x04, 0x17
        /*003a*/ 	.short	(.L_17 - .L_16)
.L_16:
        /*003c*/ 	.word	0x00000000
        /*0040*/ 	.short	0x0000
        /*0042*/ 	.short	0x0000
        /*0044*/ 	.byte	0x00, 0xf4, 0x21, 0x00


	//----- nvinfo : EIATTR_SPARSE_MMA_MASK
	.align		4
.L_17:
        /*0048*/ 	.byte	0x03, 0x50
        /*004a*/ 	.short	0x0000


	//----- nvinfo : EIATTR_MAXREG_COUNT
	.align		4
        /*004c*/ 	.byte	0x03, 0x1b
        /*004e*/ 	.short	0x00ff


	//----- nvinfo : EIATTR_EXIT_INSTR_OFFSETS
	.align		4
        /*0050*/ 	.byte	0x04, 0x1c
        /*0052*/ 	.short	(.L_19 - .L_18)


	//   ....[0]....
.L_18:
        /*0054*/ 	.word	0x000002a0


	//----- nvinfo : EIATTR_REQNTID
	.align		4
.L_19:
        /*0058*/ 	.byte	0x04, 0x10
        /*005a*/ 	.short	(.L_21 - .L_20)
.L_20:
        /*005c*/ 	.word	0x00000080
        /*0060*/ 	.word	0x00000001
        /*0064*/ 	.word	0x00000001


	//----- nvinfo : EIATTR_CBANK_PARAM_SIZE
	.align		4
.L_21:
        /*0068*/ 	.byte	0x03, 0x19
        /*006a*/ 	.short	0x001c


	//----- nvinfo : EIATTR_PARAM_CBANK
	.align		4
        /*006c*/ 	.byte	0x04, 0x0a
        /*006e*/ 	.short	(.L_23 - .L_22)
	.align		4
.L_22:
        /*0070*/ 	.word	index@(.nv.constant0.triton_poi_fused_max_pool2d_with_indices_106)
        /*0074*/ 	.short	0x0210
        /*0076*/ 	.short	0x001c


	//----- nvinfo : EIATTR_SW_WAR
	.align		4
.L_23:
        /*0078*/ 	.byte	0x04, 0x36
        /*007a*/ 	.short	(.L_25 - .L_24)
.L_24:
        /*007c*/ 	.word	0x00000008
.L_25:


//--------------------- .nv.callgraph             --------------------------
	.section	.nv.callgraph,"",@"SHT_CUDA_CALLGRAPH"
	.align	4
	.sectionentsize	8
	.align		4
        /*0000*/ 	.word	0x00000000
	.align		4
        /*0004*/ 	.word	0xffffffff
	.align		4
        /*0008*/ 	.word	0x00000000
	.align		4
        /*000c*/ 	.word	0xfffffffe
	.align		4
        /*0010*/ 	.word	0x00000000
	.align		4
        /*0014*/ 	.word	0xfffffffd
	.align		4
        /*0018*/ 	.word	0x00000000
	.align		4
        /*001c*/ 	.word	0xfffffffc


//--------------------- .text.triton_poi_fused_max_pool2d_with_indices_106 --------------------------
	.section	.text.triton_poi_fused_max_pool2d_with_indices_106,"ax",@progbits
	.align	128
        .global         triton_poi_fused_max_pool2d_with_indices_106
        .type           triton_poi_fused_max_pool2d_with_indices_106,@function
        .size           triton_poi_fused_max_pool2d_with_indices_106,(.L_x_1 - triton_poi_fused_max_pool2d_with_indices_106)
        .other          triton_poi_fused_max_pool2d_with_indices_106,@"STO_CUDA_ENTRY STV_DEFAULT"
triton_poi_fused_max_pool2d_with_indices_106:
.text.triton_poi_fused_max_pool2d_with_indices_106:
[----:B------:R-:W-:Y:S01]  /*0000*/  LDC R1, c[0x0][0x28] ;  /* 0x00000a00ff017b82 */ /* 0x000fe20000000800 */
[----:B------:R-:W1:Y:S07]  /*0010*/  S2R R0, SR_TID.X ;  /* 0x0000000000007919 */ /* 0x000e6e0000002100 */
[----:B------:R-:W2:Y:S01]  /*0020*/  LDC.64 R2, c[0x0][0x210] ;  /* 0x00008400ff027b82 */ /* 0x000ea20000000a00 */
[----:B------:R-:W-:Y:S01]  /*0030*/  ULDC.64 UR4, c[0x0][0x208] ;  /* 0x0000820000047ab9 */ /* 0x000fe20000000a00 */
[----:B------:R-:W-:Y:S01]  /*0040*/  ULDC.64 UR6, c[0x0][0x220] ;  /* 0x0000880000067ab9 */ /* 0x000fe20000000a00 */
[----:B------:R-:W3:Y:S01]  /*0050*/  S2R R11, SR_CTAID.X ;  /* 0x00000000000b7919 */ /* 0x000ee20000002500 */
[----:B-1----:R-:W-:-:S05]  /*0060*/  LOP3.LUT R0, R0, 0x7f, RZ, 0xc0, !PT ;  /* 0x0000007f00007812 */ /* 0x002fca00078ec0ff */
[----:B---3--:R-:W-:-:S05]  /*0070*/  IMAD R11, R11, 0x80, R0 ;  /* 0x000000800b0b7824 */ /* 0x008fca00078e0200 */
[----:B------:R-:W-:-:S04]  /*0080*/  SHF.R.S32.HI R0, RZ, 0x1f, R11 ;  /* 0x0000001fff007819 */ /* 0x000fc8000001140b */
[----:B------:R-:W-:-:S04]  /*0090*/  LEA.HI R0, R0, R11, RZ, 0x4 ;  /* 0x0000000b00007211 */ /* 0x000fc800078f20ff */
[C---:B------:R-:W-:Y:S01]  /*00a0*/  LOP3.LUT R4, R0.reuse, 0x7ffffff0, RZ, 0xc0, !PT ;  /* 0x7ffffff000047812 */ /* 0x040fe200078ec0ff */
[----:B------:R-:W-:-:S04]  /*00b0*/  IMAD.SHL.U32 R0, R0, 0x4, RZ ;  /* 0x0000000400007824 */ /* 0x000fc800078e00ff */
[----:B------:R-:W-:Y:S01]  /*00c0*/  IMAD.IADD R4, R11, 0x1, -R4 ;  /* 0x000000010b047824 */ /* 0x000fe200078e0a04 */
[----:B------:R-:W-:-:S05]  /*00d0*/  LOP3.LUT R5, R0, 0xffffffc0, RZ, 0xc0, !PT ;  /* 0xffffffc000057812 */ /* 0x000fca00078ec0ff */
[----:B------:R-:W-:-:S04]  /*00e0*/  IMAD R9, R4, 0x2, R5 ;  /* 0x0000000204097824 */ /* 0x000fc800078e0205 */
[----:B--2---:R-:W-:-:S04]  /*00f0*/  IMAD.WIDE R4, R9, 0x4, R2 ;  /* 0x0000000409047825 */ /* 0x004fc800078e0202 */
[----:B------:R-:W-:Y:S01]  /*0100*/  VIADD R7, R9, 0x20 ;  /* 0x0000002009077836 */ /* 0x000fe20000000000 */
[----:B------:R-:W2:Y:S04]  /*0110*/  LDG.E.EL R0, desc[UR4][R4.64] ;  /* 0x0000000404007981 */ /* 0x000ea8000c2e1900 */
[----:B------:R-:W2:Y:S01]  /*0120*/  LDG.E.EL R13, desc[UR4][R4.64+0x4] ;  /* 0x00000404040d7981 */ /* 0x000ea2000c2e1900 */
[----:B------:R-:W-:-:S04]  /*0130*/  IMAD.WIDE R6, R7, 0x4, R2 ;  /* 0x0000000407067825 */ /* 0x000fc800078e0202 */
[----:B------:R-:W-:Y:S01]  /*0140*/  VIADD R9, R9, 0x21 ;  /* 0x0000002109097836 */ /* 0x000fe20000000000 */
[----:B------:R-:W3:Y:S03]  /*0150*/  LDG.E.EL R10, desc[UR4][R6.64] ;  /* 0x00000004060a7981 */ /* 0x000ee6000c2e1900 */
[----:B------:R-:W-:Y:S02]  /*0160*/  IMAD.WIDE R2, R9, 0x4, R2 ;  /* 0x0000000409027825 */ /* 0x000fe400078e0202 */
[----:B------:R-:W1:Y:S03]  /*0170*/  LDC.64 R8, c[0x0][0x218] ;  /* 0x00008600ff087b82 */ /* 0x000e660000000a00 */
[----:B------:R1:W4:Y:S02]  /*0180*/  LDG.E.EL R15, desc[UR4][R2.64] ;  /* 0x00000004020f7981 */ /* 0x000324000c2e1900 */
[----:B-1----:R-:W-:Y:S01]  /*0190*/  IMAD.WIDE R2, R11, 0x4, R8 ;  /* 0x000000040b027825 */ /* 0x002fe200078e0208 */
[----:B--2---:R-:W-:-:S02]  /*01a0*/  FSETP.GT.AND P0, PT, R13, R0, PT ;  /* 0x000000000d00720b */ /* 0x004fc40003f04000 */
[----:B------:R-:W-:Y:S02]  /*01b0*/  FSETP.NAN.AND P2, PT, R13, R13, PT ;  /* 0x0000000d0d00720b */ /* 0x000fe40003f48000 */
[----:B---3--:R-:W-:-:S09]  /*01c0*/  FSETP.NAN.AND P1, PT, R10, R10, PT ;  /* 0x0000000a0a00720b */ /* 0x008fd20003f28000 */
[----:B------:R-:W-:Y:S02]  /*01d0*/  @!P0 FSEL R13, R13, R0, P2 ;  /* 0x000000000d0d8208 */ /* 0x000fe40001000000 */
[----:B----4-:R-:W-:Y:S02]  /*01e0*/  FSETP.NAN.AND P3, PT, R15, R15, PT ;  /* 0x0000000f0f00720b */ /* 0x010fe40003f68000 */
[----:B------:R-:W-:Y:S02]  /*01f0*/  FSETP.GEU.AND P2, PT, R13, R10, PT ;  /* 0x0000000a0d00720b */ /* 0x000fe40003f4e000 */
[----:B------:R-:W-:Y:S02]  /*0200*/  SEL R0, RZ, 0x1, !P0 ;  /* 0x00000001ff007807 */ /* 0x000fe40004000000 */
[----:B------:R-:W-:Y:S02]  /*0210*/  @!P1 FSEL R10, R10, R13, !P2 ;  /* 0x0000000d0a0a9208 */ /* 0x000fe40005000000 */
[----:B------:R-:W-:-:S02]  /*0220*/  IADD3 R4, P1, R11, UR6, RZ ;  /* 0x000000060b047c10 */ /* 0x000fc4000ff3e0ff */
[----:B------:R-:W-:Y:S02]  /*0230*/  FSETP.GEU.AND P0, PT, R10, R15, PT ;  /* 0x0000000f0a00720b */ /* 0x000fe40003f0e000 */
[----:B------:R-:W-:Y:S02]  /*0240*/  SEL R0, R0, 0x2, P2 ;  /* 0x0000000200007807 */ /* 0x000fe40001000000 */
[----:B------:R-:W-:Y:S02]  /*0250*/  @!P3 SEL R15, R15, R10, !P0 ;  /* 0x0000000a0f0fb207 */ /* 0x000fe40004000000 */
[----:B------:R-:W-:Y:S02]  /*0260*/  LEA.HI.X.SX32 R5, R11, UR7, 0x1, P1 ;  /* 0x000000070b057c11 */ /* 0x000fe400088f0eff */
[----:B------:R-:W-:Y:S01]  /*0270*/  SEL R7, R0, 0x3, P0 ;  /* 0x0000000300077807 */ /* 0x000fe20000000000 */
[----:B------:R-:W-:Y:S04]  /*0280*/  STG.E desc[UR4][R2.64], R15 ;  /* 0x0000000f02007986 */ /* 0x000fe8000c101904 */
[----:B------:R-:W-:Y:S01]  /*0290*/  STG.E.U8 desc[UR4][R4.64], R7 ;  /* 0x0000000704007986 */ /* 0x000fe2000c101104 */
[----:B------:R-:W-:Y:S05]  /*02a0*/  EXIT ;  /* 0x000000000000794d */ /* 0x000fea0003800000 */
.L_x_0:
[----:B------:R-:W-:-:S00]  /*02b0*/  BRA `(.L_x_0) ;  /* 0xfffffffc00fc7947 */ /* 0x000fc0000383ffff */
[----:B------:R-:W-:-:S00]  /*02c0*/  NOP ;  /* 0x0000000000007918 */ /* 0x000fc00000000000 */
        /* <DEDUP_REMOVED lines=11> */
.L_x_1:


//--------------------- .nv.constant0.triton_poi_fused_max_pool2d_with_indices_106 --------------------------
	.section	.nv.constant0.triton_poi_fused_max_pool2d_with_indices_106,"a",@progbits
	.sectionflags	@""
	.align	4
.nv.constant0.triton_poi_fused_max_pool2d_with_indices_106:
	.zero		556
